	.headerflags	@"EF_CUDA_TEXMODE_UNIFIED EF_CUDA_64BIT_ADDRESS EF_CUDA_ACCELERATORS EF_CUDA_SM90 EF_CUDA_VIRTUAL_SM(EF_CUDA_SM90)"
	.elftype	@"ET_EXEC"


//--------------------- .nv.info                  --------------------------
	.section	.nv.info,"",@"SHT_CUDA_INFO"
	.align	4


	//----- nvinfo : EIATTR_REGCOUNT
	.align		4
        /*0000*/ 	.byte	0x04, 0x2f
        /*0002*/ 	.short	(.L_3 - .L_2)
	.align		4
.L_2:
        /*0004*/ 	.word	index@(triton_poi_fused__native_batch_norm_legit_no_training_relu_threshold_backward_27)
        /*0008*/ 	.word	0x00000012


	//----- nvinfo : EIATTR_MIN_STACK_SIZE
	.align		4
.L_3:
        /*000c*/ 	.byte	0x04, 0x12
        /*000e*/ 	.short	(.L_5 - .L_4)
	.align		4
.L_4:
        /*0010*/ 	.word	index@(triton_poi_fused__native_batch_norm_legit_no_training_relu_threshold_backward_27)
        /*0014*/ 	.word	0x00000000


	//----- nvinfo : EIATTR_FRAME_SIZE
	.align		4
.L_5:
        /*0018*/ 	.byte	0x04, 0x11
        /*001a*/ 	.short	(.L_7 - .L_6)
	.align		4
.L_6:
        /*001c*/ 	.word	index@(triton_poi_fused__native_batch_norm_legit_no_training_relu_threshold_backward_27)
        /*0020*/ 	.word	0x00000000


	//----- nvinfo : EIATTR_MIN_STACK_SIZE
	.align		4
.L_7:
        /*0024*/ 	.byte	0x04, 0x12
        /*0026*/ 	.short	(.L_9 - .L_8)
	.align		4
.L_8:
        /*0028*/ 	.word	index@(triton_poi_fused__native_batch_norm_legit_no_training_relu_threshold_backward_27)
        /*002c*/ 	.word	0x00000000
.L_9:


//--------------------- .nv.info.triton_poi_fused__native_batch_norm_legit_no_training_relu_threshold_backward_27 --------------------------
	.section	.nv.info.triton_poi_fused__native_batch_norm_legit_no_training_relu_threshold_backward_27,"",@"SHT_CUDA_INFO"
	.sectionflags	@""
	.align	4


	//----- nvinfo : EIATTR_CUDA_API_VERSION
	.align		4
        /*0000*/ 	.byte	0x04, 0x37
        /*0002*/ 	.short	(.L_11 - .L_10)
.L_10:
        /*0004*/ 	.word	0x0000007c


	//----- nvinfo : EIATTR_KPARAM_INFO
	.align		4
.L_11:
        /*0008*/ 	.byte	0x04, 0x17
        /*000a*/ 	.short	(.L_13 - .L_12)
.L_12:
        /*000c*/ 	.word	0x00000000
        /*0010*/ 	.short	0x0007
        /*0012*/ 	.short	0x0038
        /*0014*/ 	.byte	0x00, 0xf0, 0x11, 0x00


	//----- nvinfo : EIATTR_KPARAM_INFO
	.align		4
.L_13:
        /*0018*/ 	.byte	0x04, 0x17
        /*001a*/ 	.short	(.L_15 - .L_14)
.L_14:
        /*001c*/ 	.word	0x00000000
        /*0020*/ 	.short	0x0006
        /*0022*/ 	.short	0x0030
        /*0024*/ 	.byte	0x00, 0xf4, 0x21, 0x00


	//----- nvinfo : EIATTR_KPARAM_INFO
	.align		4
.L_15:
        /*0028*/ 	.byte	0x04, 0x17
        /*002a*/ 	.short	(.L_17 - .L_16)
.L_16:
        /*002c*/ 	.word	0x00000000
        /*0030*/ 	.short	0x0005
        /*0032*/ 	.short	0x0028
        /*0034*/ 	.byte	0x00, 0xf4, 0x21, 0x00


	//----- nvinfo : EIATTR_KPARAM_INFO
	.align		4
.L_17:
        /*0038*/ 	.byte	0x04, 0x17
        /*003a*/ 	.short	(.L_19 - .L_18)
.L_18:
        /*003c*/ 	.word	0x00000000
        /*0040*/ 	.short	0x0004
        /*0042*/ 	.short	0x0020
        /*0044*/ 	.byte	0x00, 0xf4, 0x21, 0x00


	//----- nvinfo : EIATTR_KPARAM_INFO
	.align		4
.L_19:
        /*0048*/ 	.byte	0x04, 0x17
        /*004a*/ 	.short	(.L_21 - .L_20)
.L_20:
        /*004c*/ 	.word	0x00000000
        /*0050*/ 	.short	0x0003
        /*0052*/ 	.short	0x0018
        /*0054*/ 	.byte	0x00, 0xf4, 0x21, 0x00


	//----- nvinfo : EIATTR_KPARAM_INFO
	.align		4
.L_21:
        /*0058*/ 	.byte	0x04, 0x17
        /*005a*/ 	.short	(.L_23 - .L_22)
.L_22:
        /*005c*/ 	.word	0x00000000
        /*0060*/ 	.short	0x0002
        /*0062*/ 	.short	0x0010
        /*0064*/ 	.byte	0x00, 0xf4, 0x21, 0x00


	//----- nvinfo : EIATTR_KPARAM_INFO
	.align		4
.L_23:
        /*0068*/ 	.byte	0x04, 0x17
        /*006a*/ 	.short	(.L_25 - .L_24)
.L_24:
        /*006c*/ 	.word	0x00000000
        /*0070*/ 	.short	0x0001
        /*0072*/ 	.short	0x0008
        /*0074*/ 	.byte	0x00, 0xf4, 0x21, 0x00


	//----- nvinfo : EIATTR_KPARAM_INFO
	.align		4
.L_25:
        /*0078*/ 	.byte	0x04, 0x17
        /*007a*/ 	.short	(.L_27 - .L_26)
.L_26:
        /*007c*/ 	.word	0x00000000
        /*0080*/ 	.short	0x0000
        /*0082*/ 	.short	0x0000
        /*0084*/ 	.byte	0x00, 0xf4, 0x21, 0x00


	//----- nvinfo : EIATTR_SPARSE_MMA_MASK
	.align		4
.L_27:
        /*0088*/ 	.byte	0x03, 0x50
        /*008a*/ 	.short	0x0000


	//----- nvinfo : EIATTR_MAXREG_COUNT
	.align		4
        /*008c*/ 	.byte	0x03, 0x1b
        /*008e*/ 	.short	0x00ff


	//----- nvinfo : EIATTR_EXIT_INSTR_OFFSETS
	.align		4
        /*0090*/ 	.byte	0x04, 0x1c
        /*0092*/ 	.short	(.L_29 - .L_28)


	//   ....[0]....
.L_28:
        /*0094*/ 	.word	0x00000380


	//   ....[1]....
        /*0098*/ 	.word	0x000003a0


	//----- nvinfo : EIATTR_REQNTID
	.align		4
.L_29:
        /*009c*/ 	.byte	0x04, 0x10
        /*009e*/ 	.short	(.L_31 - .L_30)
.L_30:
        /*00a0*/ 	.word	0x00000080
        /*00a4*/ 	.word	0x00000001
        /*00a8*/ 	.word	0x00000001


	//----- nvinfo : EIATTR_CBANK_PARAM_SIZE
	.align		4
.L_31:
        /*00ac*/ 	.byte	0x03, 0x19
        /*00ae*/ 	.short	0x003c


	//----- nvinfo : EIATTR_PARAM_CBANK
	.align		4
        /*00b0*/ 	.byte	0x04, 0x0a
        /*00b2*/ 	.short	(.L_33 - .L_32)
	.align		4
.L_32:
        /*00b4*/ 	.word	index@(.nv.constant0.triton_poi_fused__native_batch_norm_legit_no_training_relu_threshold_backward_27)
        /*00b8*/ 	.short	0x0210
        /*00ba*/ 	.short	0x003c


	//----- nvinfo : EIATTR_SW_WAR
	.align		4
.L_33:
        /*00bc*/ 	.byte	0x04, 0x36
        /*00be*/ 	.short	(.L_35 - .L_34)
.L_34:
        /*00c0*/ 	.word	0x00000008
.L_35:


//--------------------- .nv.callgraph             --------------------------
	.section	.nv.callgraph,"",@"SHT_CUDA_CALLGRAPH"
	.align	4
	.sectionentsize	8
	.align		4
        /*0000*/ 	.word	0x00000000
	.align		4
        /*0004*/ 	.word	0xffffffff
	.align		4
        /*0008*/ 	.word	0x00000000
	.align		4
        /*000c*/ 	.word	0xfffffffe
	.align		4
        /*0010*/ 	.word	0x00000000
	.align		4
        /*0014*/ 	.word	0xfffffffd
	.align		4
        /*0018*/ 	.word	0x00000000
	.align		4
        /*001c*/ 	.word	0xfffffffc


//--------------------- .nv.constant4             --------------------------
	.section	.nv.constant4,"a",@progbits
	.align	8
	.align		8
.nv.constant4:
        /*0000*/ 	.dword	_$_str
	.align		8
        /*0008*/ 	.dword	_$_str_$_2


//--------------------- .text.triton_poi_fused__native_batch_norm_legit_no_training_relu_threshold_backward_27 --------------------------
	.section	.text.triton_poi_fused__native_batch_norm_legit_no_training_relu_threshold_backward_27,"ax",@progbits
	.align	128
        .global         triton_poi_fused__native_batch_norm_legit_no_training_relu_threshold_backward_27
        .type           triton_poi_fused__native_batch_norm_legit_no_training_relu_threshold_backward_27,@function
        .size           triton_poi_fused__native_batch_norm_legit_no_training_relu_threshold_backward_27,(.L_x_1 - triton_poi_fused__native_batch_norm_legit_no_training_relu_threshold_backward_27)
        .other          triton_poi_fused__native_batch_norm_legit_no_training_relu_threshold_backward_27,@"STO_CUDA_ENTRY STV_DEFAULT"
triton_poi_fused__native_batch_norm_legit_no_training_relu_threshold_backward_27:
.text.triton_poi_fused__native_batch_norm_legit_no_training_relu_threshold_backward_27:
[----:B------:R-:W0:Y:S01]  /*0000*/  LDC R1, c[0x0][0x28] ;  /* 0x00000a00ff017b82 */ /* 0x000e220000000800 */
[----:B------:R-:W1:Y:S07]  /*0010*/  S2R R0, SR_TID.X ;  /* 0x0000000000007919 */ /* 0x000e6e0000002100 */
[----:B------:R-:W2:Y:S01]  /*0020*/  LDC.64 R8, c[0x0][0x220] ;  /* 0x00008800ff087b82 */ /* 0x000ea20000000a00 */
[----:B------:R-:W-:Y:S01]  /*0030*/  IMAD.MOV.U32 R14, RZ, RZ, RZ ;  /* 0x000000ffff0e7224 */ /* 0x000fe200078e00ff */
[----:B------:R-:W-:Y:S01]  /*0040*/  ULDC.64 UR4, c[0x0][0x208] ;  /* 0x0000820000047ab9 */ /* 0x000fe20000000a00 */
[----:B------:R-:W3:Y:S01]  /*0050*/  S2R R3, SR_CTAID.X ;  /* 0x0000000000037919 */ /* 0x000ee20000002500 */
[----:B------:R-:W-:-:S04]  /*0060*/  ULDC.64 UR6, c[0x0][0x240] ;  /* 0x0000900000067ab9 */ /* 0x000fc80000000a00 */
[----:B------:R-:W4:Y:S08]  /*0070*/  LDC.64 R4, c[0x0][0x210] ;  /* 0x00008400ff047b82 */ /* 0x000f300000000a00 */
[----:B------:R-:W5:Y:S08]  /*0080*/  LDC.64 R6, c[0x0][0x218] ;  /* 0x00008600ff067b82 */ /* 0x000f700000000a00 */
[----:B------:R-:W5:Y:S01]  /*0090*/  LDC.64 R10, c[0x0][0x228] ;  /* 0x00008a00ff0a7b82 */ /* 0x000f620000000a00 */
[----:B-1----:R-:W-:-:S07]  /*00a0*/  LOP3.LUT R0, R0, 0x7f, RZ, 0xc0, !PT ;  /* 0x0000007f00007812 */ /* 0x002fce00078ec0ff */
[----:B------:R-:W1:Y:S01]  /*00b0*/  LDC.64 R12, c[0x0][0x230] ;  /* 0x00008c00ff0c7b82 */ /* 0x000e620000000a00 */
[----:B---3--:R-:W-:Y:S01]  /*00c0*/  SHF.R.S32.HI R2, RZ, 0x18, R3 ;  /* 0x00000018ff027819 */ /* 0x008fe20000011403 */
[----:B------:R-:W-:-:S03]  /*00d0*/  IMAD R0, R3, 0x80, R0 ;  /* 0x0000008003007824 */ /* 0x000fc600078e0200 */
[----:B------:R-:W-:Y:S02]  /*00e0*/  SGXT R3, R2, 0x1 ;  /* 0x000000010203781a */ /* 0x000fe40000000200 */
[----:B------:R-:W-:Y:S02]  /*00f0*/  ISETP.GE.AND P0, PT, R0, 0x100, PT ;  /* 0x000001000000780c */ /* 0x000fe40003f06270 */
[----:B------:R-:W-:-:S04]  /*0100*/  LEA.HI R3, R3, R0, RZ, 0x4 ;  /* 0x0000000003037211 */ /* 0x000fc800078f20ff */
[----:B------:R-:W-:-:S04]  /*0110*/  SHF.R.S32.HI R3, RZ, 0x4, R3 ;  /* 0x00000004ff037819 */ /* 0x000fc80000011403 */
[----:B------:R-:W-:-:S04]  /*0120*/  LEA.HI R2, R3, R3, RZ, 0x2 ;  /* 0x0000000303027211 */ /* 0x000fc800078f10ff */
[----:B------:R-:W-:-:S05]  /*0130*/  LOP3.LUT R2, R2, 0xfffffffc, RZ, 0xc0, !PT ;  /* 0xfffffffc02027812 */ /* 0x000fca00078ec0ff */
[----:B------:R-:W-:-:S04]  /*0140*/  IMAD.IADD R15, R3, 0x1, -R2 ;  /* 0x00000001030f7824 */ /* 0x000fc800078e0a02 */
[----:B--2---:R-:W-:-:S05]  /*0150*/  IMAD.WIDE R8, R15, 0x4, R8 ;  /* 0x000000040f087825 */ /* 0x004fca00078e0208 */
[----:B------:R2:W3:Y:S01]  /*0160*/  @!P0 LDG.E.EL R14, desc[UR4][R8.64] ;  /* 0x00000004080e8981 */ /* 0x0004e2000c2e1900 */
[----:B------:R-:W-:Y:S01]  /*0170*/  CS2R R2, SRZ ;  /* 0x0000000000027805 */ /* 0x000fe2000001ff00 */
[----:B----4-:R-:W-:-:S04]  /*0180*/  IMAD.WIDE R4, R0, 0x4, R4 ;  /* 0x0000000400047825 */ /* 0x010fc800078e0204 */
[C---:B-----5:R-:W-:Y:S01]  /*0190*/  IMAD.WIDE R6, R15.reuse, 0x4, R6 ;  /* 0x000000040f067825 */ /* 0x060fe200078e0206 */
[----:B------:R4:W5:Y:S03]  /*01a0*/  @!P0 LDG.E R2, desc[UR4][R4.64] ;  /* 0x0000000404028981 */ /* 0x000966000c1e1900 */
[C---:B0-2---:R-:W-:Y:S01]  /*01b0*/  IMAD.WIDE R8, R15.reuse, 0x4, R10 ;  /* 0x000000040f087825 */ /* 0x045fe200078e020a */
[----:B------:R0:W5:Y:S03]  /*01c0*/  @!P0 LDG.E.EL R3, desc[UR4][R6.64] ;  /* 0x0000000406038981 */ /* 0x000166000c2e1900 */
[----:B-1----:R-:W-:Y:S01]  /*01d0*/  IMAD.WIDE R10, R15, 0x4, R12 ;  /* 0x000000040f0a7825 */ /* 0x002fe200078e020c */
[----:B------:R-:W-:-:S06]  /*01e0*/  CS2R R12, SRZ ;  /* 0x00000000000c7805 */ /* 0x000fcc000001ff00 */
[----:B------:R-:W2:Y:S01]  /*01f0*/  @!P0 LDG.E.EL R12, desc[UR4][R8.64] ;  /* 0x00000004080c8981 */ /* 0x000ea2000c2e1900 */
[----:B----4-:R-:W-:Y:S01]  /*0200*/  IMAD.MOV.U32 R4, RZ, RZ, 0x3e800000 ;  /* 0x3e800000ff047424 */ /* 0x010fe200078e00ff */
[----:B0-----:R-:W0:Y:S02]  /*0210*/  LDC.64 R6, c[0x0][0x238] ;  /* 0x00008e00ff067b82 */ /* 0x001e240000000a00 */
[----:B------:R-:W2:Y:S01]  /*0220*/  @!P0 LDG.E.EL R13, desc[UR4][R10.64] ;  /* 0x000000040a0d8981 */ /* 0x000ea2000c2e1900 */
[----:B---3--:R-:W-:-:S04]  /*0230*/  FADD R14, R14, 9.9999997473787516356e-06 ;  /* 0x3727c5ac0e0e7421 */ /* 0x008fc80000000000 */
[----:B------:R-:W1:Y:S01]  /*0240*/  MUFU.SQRT R15, R14 ;  /* 0x0000000e000f7308 */ /* 0x000e620000002000 */
[----:B-----5:R-:W-:Y:S01]  /*0250*/  FADD R2, -R3, R2 ;  /* 0x0000000203027221 */ /* 0x020fe20000000100 */
[C---:B-1----:R-:W-:Y:S02]  /*0260*/  FSETP.GT.AND P1, PT, R15.reuse, 8.50705917302346158658e+37, PT ;  /* 0x7e8000000f00780b */ /* 0x042fe40003f24000 */
[----:B------:R-:W-:Y:S02]  /*0270*/  FSETP.GEU.AND P2, PT, R15, 1.175494350822287508e-38, PT ;  /* 0x008000000f00780b */ /* 0x000fe40003f4e000 */
[----:B------:R-:W-:-:S09]  /*0280*/  FSEL R4, R4, 1, P1 ;  /* 0x3f80000004047808 */ /* 0x000fd20000800000 */
[----:B------:R-:W-:Y:S02]  /*0290*/  @P1 FMUL R15, R15, 0.25 ;  /* 0x3e8000000f0f1820 */ /* 0x000fe40000400000 */
[----:B------:R-:W-:Y:S02]  /*02a0*/  @!P2 FMUL R4, R4, 16777216 ;  /* 0x4b8000000404a820 */ /* 0x000fe40000400000 */
[----:B------:R-:W-:-:S06]  /*02b0*/  @!P2 FMUL R15, R15, 16777216 ;  /* 0x4b8000000f0fa820 */ /* 0x000fcc0000400000 */
[----:B------:R-:W1:Y:S02]  /*02c0*/  MUFU.RCP R15, R15 ;  /* 0x0000000f000f7308 */ /* 0x000e640000001000 */
[----:B-1----:R-:W-:-:S04]  /*02d0*/  FMUL R3, R15, R4 ;  /* 0x000000040f037220 */ /* 0x002fc80000400000 */
[----:B------:R-:W-:-:S04]  /*02e0*/  FMUL R2, R2, R3 ;  /* 0x0000000302027220 */ /* 0x000fc80000400000 */
[----:B--2---:R-:W-:-:S05]  /*02f0*/  FFMA R2, R2, R12, R13 ;  /* 0x0000000c02027223 */ /* 0x004fca000000000d */
[----:B------:R-:W-:-:S04]  /*0300*/  FSETP.GEU.AND P1, PT, R2, RZ, PT ;  /* 0x000000ff0200720b */ /* 0x000fc80003f2e000 */
[----:B------:R-:W-:Y:S01]  /*0310*/  FSEL R9, R2, RZ, P1 ;  /* 0x000000ff02097208 */ /* 0x000fe20000800000 */
[C---:B0-----:R-:W-:Y:S01]  /*0320*/  IMAD.WIDE R2, R0.reuse, 0x4, R6 ;  /* 0x0000000400027825 */ /* 0x041fe200078e0206 */
[----:B------:R-:W-:Y:S02]  /*0330*/  IADD3 R4, P1, R0, UR6, RZ ;  /* 0x0000000600047c10 */ /* 0x000fe4000ff3e0ff */
[----:B------:R-:W-:Y:S02]  /*0340*/  FSETP.GTU.AND P2, PT, R9, RZ, PT ;  /* 0x000000ff0900720b */ /* 0x000fe40003f4c000 */
[----:B------:R-:W-:Y:S01]  /*0350*/  LEA.HI.X.SX32 R5, R0, UR7, 0x1, P1 ;  /* 0x0000000700057c11 */ /* 0x000fe200088f0eff */
[----:B------:R0:W-:Y:S01]  /*0360*/  @!P0 STG.E desc[UR4][R2.64], R9 ;  /* 0x0000000902008986 */ /* 0x0001e2000c101904 */
[----:B------:R-:W-:Y:S01]  /*0370*/  SEL R7, RZ, 0x1, P2 ;  /* 0x00000001ff077807 */ /* 0x000fe20001000000 */
[----:B0-----:R-:W-:Y:S08]  /*0380*/  @P0 EXIT ;  /* 0x000000000000094d */ /* 0x001ff00003800000 */
[----:B------:R-:W-:Y:S01]  /*0390*/  STG.E.U8 desc[UR4][R4.64], R7 ;  /* 0x0000000704007986 */ /* 0x000fe2000c101104 */
[----:B------:R-:W-:Y:S05]  /*03a0*/  EXIT ;  /* 0x000000000000794d */ /* 0x000fea0003800000 */
.L_x_0:
[----:B------:R-:W-:-:S00]  /*03b0*/  BRA `(.L_x_0) ;  /* 0xfffffffc00fc7947 */ /* 0x000fc0000383ffff */
[----:B------:R-:W-:-:S00]  /*03c0*/  NOP ;  /* 0x0000000000007918 */ /* 0x000fc00000000000 */
        /* <DEDUP_REMOVED lines=11> */
.L_x_1:


//--------------------- .nv.global.init           --------------------------
	.section	.nv.global.init,"aw",@progbits
.nv.global.init:
	.type		_$_str,@object
	.size		_$_str,(_$_str_$_2 - _$_str)
_$_str:
        /*0000*/ 	.byte	0x5f, 0x5f, 0x43, 0x55, 0x44, 0x41, 0x5f, 0x46, 0x54, 0x5a, 0x00
	.type		_$_str_$_2,@object
	.size		_$_str_$_2,(.L_1 - _$_str_$_2)
_$_str_$_2:
        /*000b*/ 	.byte	0x5f, 0x5f, 0x43, 0x55, 0x44, 0x41, 0x5f, 0x50, 0x52, 0x45, 0x43, 0x5f, 0x53, 0x51, 0x52, 0x54
        /*001b*/ 	.byte	0x00
.L_1:


//--------------------- .nv.constant0.triton_poi_fused__native_batch_norm_legit_no_training_relu_threshold_backward_27 --------------------------
	.section	.nv.constant0.triton_poi_fused__native_batch_norm_legit_no_training_relu_threshold_backward_27,"a",@progbits
	.sectionflags	@""
	.align	4
.nv.constant0.triton_poi_fused__native_batch_norm_legit_no_training_relu_threshold_backward_27:
	.zero		588
